//
// Generated by NVIDIA NVVM Compiler
//
// Compiler Build ID: CL-36424714
// Cuda compilation tools, release 13.0, V13.0.88
// Based on NVVM 20.0.0
//

.version 9.0
.target sm_100
.address_size 64

	// .globl	_Z9gpu_saxpyiPfS_S_

.visible .entry _Z9gpu_saxpyiPfS_S_(
	.param .u32 _Z9gpu_saxpyiPfS_S__param_0,
	.param .u64 .ptr .align 1 _Z9gpu_saxpyiPfS_S__param_1,
	.param .u64 .ptr .align 1 _Z9gpu_saxpyiPfS_S__param_2,
	.param .u64 .ptr .align 1 _Z9gpu_saxpyiPfS_S__param_3
)
{
	.reg .pred 	%p<2>;
	.reg .b32 	%r<6>;
	.reg .b32 	%f<5>;
	.reg .b64 	%rd<11>;

	ld.param.u32 	%r2, [_Z9gpu_saxpyiPfS_S__param_0];
	ld.param.u64 	%rd1, [_Z9gpu_saxpyiPfS_S__param_1];
	ld.param.u64 	%rd2, [_Z9gpu_saxpyiPfS_S__param_2];
	ld.param.u64 	%rd3, [_Z9gpu_saxpyiPfS_S__param_3];
	mov.u32 	%r3, %ctaid.x;
	mov.u32 	%r4, %ntid.x;
	mov.u32 	%r5, %tid.x;
	mad.lo.s32 	%r1, %r3, %r4, %r5;
	setp.ge.s32 	%p1, %r1, %r2;
	@%p1 bra 	$L__BB0_2;
	cvta.to.global.u64 	%rd4, %rd1;
	cvta.to.global.u64 	%rd5, %rd2;
	cvta.to.global.u64 	%rd6, %rd3;
	mul.wide.s32 	%rd7, %r1, 4;
	add.s64 	%rd8, %rd4, %rd7;
	ld.global.f32 	%f1, [%rd8];
	add.s64 	%rd9, %rd5, %rd7;
	ld.global.f32 	%f2, [%rd9];
	add.f32 	%f3, %f1, %f2;
	mul.f32 	%f4, %f3, 0f3F000000;
	add.s64 	%rd10, %rd6, %rd7;
	st.global.f32 	[%rd10], %f4;
$L__BB0_2:
	ret;

}


// ===== COMPILED SASS (sm_100) =====

	.target	sm_100

	.elftype	@"ET_EXEC"


//--------------------- .note.nv.tkinfo           --------------------------
	.section	.note.nv.tkinfo,"",@"SHT_NOTE"
	.sectionflags	@"SHF_NOTE_NV_TKINFO"
	.tkinfo
        /*0018*/ 	.word	0x00000002
        /*0030*/ 	.string	""
        /*0030*/ 	.string	"ptxas"
        /*0030*/ 	.string	"Cuda compilation tools, release 13.0, V13.0.88"
        /*0030*/ 	.string	"Build cuda_13.0.r13.0/compiler.36424714_0"
        /*0030*/ 	.string	"-arch sm_100 -m 64 "



//--------------------- .note.nv.cuinfo           --------------------------
	.section	.note.nv.cuinfo,"",@"SHT_NOTE"
	.sectionflags	@"SHF_NOTE_NV_CUINFO"
        /*0018*/ 	.short	0x0002
        /*001a*/ 	.short	0x0064
        /*001c*/ 	.short	0x0082
	.zero		2


//--------------------- .nv.info                  --------------------------
	.section	.nv.info,"",@"SHT_CUDA_INFO"
	.align	4


	//----- nvinfo : EIATTR_REGCOUNT
	.align		4
        /*0000*/ 	.byte	0x04, 0x2f
        /*0002*/ 	.short	(.L_1 - .L_0)
	.align		4
.L_0:
        /*0004*/ 	.word	index@(_Z9gpu_saxpyiPfS_S_)
        /*0008*/ 	.word	0x0000000c


	//----- nvinfo : EIATTR_FRAME_SIZE
	.align		4
.L_1:
        /*000c*/ 	.byte	0x04, 0x11
        /*000e*/ 	.short	(.L_3 - .L_2)
	.align		4
.L_2:
        /*0010*/ 	.word	index@(_Z9gpu_saxpyiPfS_S_)
        /*0014*/ 	.word	0x00000000


	//----- nvinfo : EIATTR_MIN_STACK_SIZE
	.align		4
.L_3:
        /*0018*/ 	.byte	0x04, 0x12
        /*001a*/ 	.short	(.L_5 - .L_4)
	.align		4
.L_4:
        /*001c*/ 	.word	index@(_Z9gpu_saxpyiPfS_S_)
        /*0020*/ 	.word	0x00000000
.L_5:


//--------------------- .nv.compat                --------------------------
	.section	.nv.compat,"",@"SHT_CUDA_COMPAT_INFO"
	.align	4
        /*0000*/ 	.byte	0x02, 0x09, 0x00, 0x00, 0x02, 0x02, 0x01, 0x00, 0x02, 0x05, 0x05, 0x00, 0x03, 0x07, 0x01, 0x01
        /*0010*/ 	.byte	0x02, 0x03, 0x00, 0x00, 0x02, 0x06, 0x01, 0x00, 0x04, 0x0b, 0x08, 0x00, 0x09, 0x00, 0x00, 0x00
        /*0020*/ 	.byte	0x00, 0x00, 0x00, 0x00


//--------------------- .nv.info._Z9gpu_saxpyiPfS_S_ --------------------------
	.section	.nv.info._Z9gpu_saxpyiPfS_S_,"",@"SHT_CUDA_INFO"
	.sectionflags	@""
	.align	4


	//----- nvinfo : EIATTR_CUDA_API_VERSION
	.align		4
        /*0000*/ 	.byte	0x04, 0x37
        /*0002*/ 	.short	(.L_7 - .L_6)
.L_6:
        /*0004*/ 	.word	0x00000082


	//----- nvinfo : EIATTR_KPARAM_INFO
	.align		4
.L_7:
        /*0008*/ 	.byte	0x04, 0x17
        /*000a*/ 	.short	(.L_9 - .L_8)
.L_8:
        /*000c*/ 	.word	0x00000000
        /*0010*/ 	.short	0x0003
        /*0012*/ 	.short	0x0018
        /*0014*/ 	.byte	0x00, 0xf5, 0x21, 0x00


	//----- nvinfo : EIATTR_KPARAM_INFO
	.align		4
.L_9:
        /*0018*/ 	.byte	0x04, 0x17
        /*001a*/ 	.short	(.L_11 - .L_10)
.L_10:
        /*001c*/ 	.word	0x00000000
        /*0020*/ 	.short	0x0002
        /*0022*/ 	.short	0x0010
        /*0024*/ 	.byte	0x00, 0xf5, 0x21, 0x00


	//----- nvinfo : EIATTR_KPARAM_INFO
	.align		4
.L_11:
        /*0028*/ 	.byte	0x04, 0x17
        /*002a*/ 	.short	(.L_13 - .L_12)
.L_12:
        /*002c*/ 	.word	0x00000000
        /*0030*/ 	.short	0x0001
        /*0032*/ 	.short	0x0008
        /*0034*/ 	.byte	0x00, 0xf5, 0x21, 0x00


	//----- nvinfo : EIATTR_KPARAM_INFO
	.align		4
.L_13:
        /*0038*/ 	.byte	0x04, 0x17
        /*003a*/ 	.short	(.L_15 - .L_14)
.L_14:
        /*003c*/ 	.word	0x00000000
        /*0040*/ 	.short	0x0000
        /*0042*/ 	.short	0x0000
        /*0044*/ 	.byte	0x00, 0xf0, 0x11, 0x00


	//----- nvinfo : EIATTR_SPARSE_MMA_MASK
	.align		4
.L_15:
        /*0048*/ 	.byte	0x03, 0x50
        /*004a*/ 	.short	0x0000


	//----- nvinfo : EIATTR_MAXREG_COUNT
	.align		4
        /*004c*/ 	.byte	0x03, 0x1b
        /*004e*/ 	.short	0x00ff


	//----- nvinfo : EIATTR_MERCURY_ISA_VERSION
	.align		4
        /*0050*/ 	.byte	0x03, 0x5f
        /*0052*/ 	.short	0x0101


	//----- nvinfo : EIATTR_VRC_CTA_INIT_COUNT
	.align		4
        /*0054*/ 	.byte	0x02, 0x4a
	.zero		1
	.zero		1


	//----- nvinfo : EIATTR_EXIT_INSTR_OFFSETS
	.align		4
        /*0058*/ 	.byte	0x04, 0x1c
        /*005a*/ 	.short	(.L_17 - .L_16)


	//   ....[0]....
.L_16:
        /*005c*/ 	.word	0x00000070


	//   ....[1]....
        /*0060*/ 	.word	0x00000140


	//----- nvinfo : EIATTR_CBANK_PARAM_SIZE
	.align		4
.L_17:
        /*0064*/ 	.byte	0x03, 0x19
        /*0066*/ 	.short	0x0020


	//----- nvinfo : EIATTR_PARAM_CBANK
	.align		4
        /*0068*/ 	.byte	0x04, 0x0a
        /*006a*/ 	.short	(.L_19 - .L_18)
	.align		4
.L_18:
        /*006c*/ 	.word	index@(.nv.constant0._Z9gpu_saxpyiPfS_S_)
        /*0070*/ 	.short	0x0380
        /*0072*/ 	.short	0x0020


	//----- nvinfo : EIATTR_SW_WAR
	.align		4
.L_19:
        /*0074*/ 	.byte	0x04, 0x36
        /*0076*/ 	.short	(.L_21 - .L_20)
.L_20:
        /*0078*/ 	.word	0x00000008
.L_21:


//--------------------- .nv.callgraph             --------------------------
	.section	.nv.callgraph,"",@"SHT_CUDA_CALLGRAPH"
	.align	4
	.sectionentsize	8
	.align		4
        /*0000*/ 	.word	0x00000000
	.align		4
        /*0004*/ 	.word	0xffffffff
	.align		4
        /*0008*/ 	.word	0x00000000
	.align		4
        /*000c*/ 	.word	0xfffffffe
	.align		4
        /*0010*/ 	.word	0x00000000
	.align		4
        /*0014*/ 	.word	0xfffffffd
	.align		4
        /*0018*/ 	.word	0x00000000
	.align		4
        /*001c*/ 	.word	0xfffffffc


//--------------------- .text._Z9gpu_saxpyiPfS_S_ --------------------------
	.section	.text._Z9gpu_saxpyiPfS_S_,"ax",@progbits
	.align	128
        .global         _Z9gpu_saxpyiPfS_S_
        .type           _Z9gpu_saxpyiPfS_S_,@function
        .size           _Z9gpu_saxpyiPfS_S_,(.L_x_1 - _Z9gpu_saxpyiPfS_S_)
        .other          _Z9gpu_saxpyiPfS_S_,@"STO_CUDA_ENTRY STV_DEFAULT"
_Z9gpu_saxpyiPfS_S_:
.text._Z9gpu_saxpyiPfS_S_:
[----:B------:R-:W-:Y:S01]  /*0000*/  LDC R1, c[0x0][0x37c] ;  /* 0x0000df00ff017b82 */ /* 0x000fe20000000800 */
[----:B------:R-:W0:Y:S07]  /*0010*/  S2R R0, SR_TID.X ;  /* 0x0000000000007919 */ /* 0x000e2e0000002100 */
[----:B------:R-:W0:Y:S01]  /*0020*/  S2UR UR4, SR_CTAID.X ;  /* 0x00000000000479c3 */ /* 0x000e220000002500 */
[----:B------:R-:W1:Y:S07]  /*0030*/  LDCU UR5, c[0x0][0x380] ;  /* 0x00007000ff0577ac */ /* 0x000e6e0008000800 */
[----:B------:R-:W0:Y:S02]  /*0040*/  LDC R9, c[0x0][0x360] ;  /* 0x0000d800ff097b82 */ /* 0x000e240000000800 */
[----:B0-----:R-:W-:-:S05]  /*0050*/  IMAD R9, R9, UR4, R0 ;  /* 0x0000000409097c24 */ /* 0x001fca000f8e0200 */
[----:B-1----:R-:W-:-:S13]  /*0060*/  ISETP.GE.AND P0, PT, R9, UR5, PT ;  /* 0x0000000509007c0c */ /* 0x002fda000bf06270 */
[----:B------:R-:W-:Y:S05]  /*0070*/  @P0 EXIT ;  /* 0x000000000000094d */ /* 0x000fea0003800000 */
[----:B------:R-:W0:Y:S01]  /*0080*/  LDC.64 R2, c[0x0][0x388] ;  /* 0x0000e200ff027b82 */ /* 0x000e220000000a00 */
[----:B------:R-:W1:Y:S07]  /*0090*/  LDCU.64 UR4, c[0x0][0x358] ;  /* 0x00006b00ff0477ac */ /* 0x000e6e0008000a00 */
[----:B------:R-:W2:Y:S08]  /*00a0*/  LDC.64 R4, c[0x0][0x390] ;  /* 0x0000e400ff047b82 */ /* 0x000eb00000000a00 */
[----:B------:R-:W3:Y:S01]  /*00b0*/  LDC.64 R6, c[0x0][0x398] ;  /* 0x0000e600ff067b82 */ /* 0x000ee20000000a00 */
[----:B0-----:R-:W-:-:S06]  /*00c0*/  IMAD.WIDE R2, R9, 0x4, R2 ;  /* 0x0000000409027825 */ /* 0x001fcc00078e0202 */
[----:B-1----:R-:W4:Y:S01]  /*00d0*/  LDG.E R2, desc[UR4][R2.64] ;  /* 0x0000000402027981 */ /* 0x002f22000c1e1900 */
[----:B--2---:R-:W-:-:S06]  /*00e0*/  IMAD.WIDE R4, R9, 0x4, R4 ;  /* 0x0000000409047825 */ /* 0x004fcc00078e0204 */
[----:B------:R-:W4:Y:S01]  /*00f0*/  LDG.E R5, desc[UR4][R4.64] ;  /* 0x0000000404057981 */ /* 0x000f22000c1e1900 */
[----:B---3--:R-:W-:-:S04]  /*0100*/  IMAD.WIDE R6, R9, 0x4, R6 ;  /* 0x0000000409067825 */ /* 0x008fc800078e0206 */
[----:B----4-:R-:W-:-:S04]  /*0110*/  FADD R0, R2, R5 ;  /* 0x0000000502007221 */ /* 0x010fc80000000000 */
[----:B------:R-:W-:-:S05]  /*0120*/  FMUL R9, R0, 0.5 ;  /* 0x3f00000000097820 */ /* 0x000fca0000400000 */
[----:B------:R-:W-:Y:S01]  /*0130*/  STG.E desc[UR4][R6.64], R9 ;  /* 0x0000000906007986 */ /* 0x000fe2000c101904 */
[----:B------:R-:W-:Y:S05]  /*0140*/  EXIT ;  /* 0x000000000000794d */ /* 0x000fea0003800000 */
.L_x_0:
[----:B------:R-:W-:-:S00]  /*0150*/  BRA `(.L_x_0) ;  /* 0xfffffffc00fc7947 */ /* 0x000fc0000383ffff */
[----:B------:R-:W-:-:S00]  /*0160*/  NOP ;  /* 0x0000000000007918 */ /* 0x000fc00000000000 */
        /* <DEDUP_REMOVED lines=9> */
.L_x_1:


//--------------------- .nv.shared.reserved.0     --------------------------
	.section	.nv.shared.reserved.0,"aw",@nobits
	.weak		__nv_reservedSMEM_offset_0_alias
	.size		__nv_reservedSMEM_offset_0_alias, 0, 64
	.other		__nv_reservedSMEM_offset_0_alias,@"STO_CUDA_RESERVED_SHARED STV_DEFAULT"
__nv_reservedSMEM_offset_0_alias:
	.zero		0
	.zero		64


//--------------------- .nv.constant0._Z9gpu_saxpyiPfS_S_ --------------------------
	.section	.nv.constant0._Z9gpu_saxpyiPfS_S_,"a",@progbits
	.sectionflags	@""
	.align	4
.nv.constant0._Z9gpu_saxpyiPfS_S_:
	.zero		928


//--------------------- SYMBOLS --------------------------

	.type		.nv.reservedSmem.offset0,@object
	.size		.nv.reservedSmem.offset0,0x4
